//
// Generated by NVIDIA NVVM Compiler
//
// Compiler Build ID: CL-36424714
// Cuda compilation tools, release 13.0, V13.0.88
// Based on NVVM 20.0.0
//

.version 9.0
.target sm_100
.address_size 64

	// .globl	_Z19upper_tri_mm_kernelPKfS0_Pfm

.visible .entry _Z19upper_tri_mm_kernelPKfS0_Pfm(
	.param .u64 .ptr .align 1 _Z19upper_tri_mm_kernelPKfS0_Pfm_param_0,
	.param .u64 .ptr .align 1 _Z19upper_tri_mm_kernelPKfS0_Pfm_param_1,
	.param .u64 .ptr .align 1 _Z19upper_tri_mm_kernelPKfS0_Pfm_param_2,
	.param .u64 _Z19upper_tri_mm_kernelPKfS0_Pfm_param_3
)
{
	.reg .pred 	%p<11>;
	.reg .b32 	%r<46>;
	.reg .b32 	%f<67>;
	.reg .b64 	%rd<90>;

	ld.param.u64 	%rd8, [_Z19upper_tri_mm_kernelPKfS0_Pfm_param_0];
	ld.param.u64 	%rd9, [_Z19upper_tri_mm_kernelPKfS0_Pfm_param_1];
	ld.param.u64 	%rd10, [_Z19upper_tri_mm_kernelPKfS0_Pfm_param_2];
	ld.param.u64 	%rd7, [_Z19upper_tri_mm_kernelPKfS0_Pfm_param_3];
	cvta.to.global.u64 	%rd1, %rd10;
	cvta.to.global.u64 	%rd2, %rd9;
	cvta.to.global.u64 	%rd3, %rd8;
	mov.u32 	%r17, %ctaid.y;
	mov.u32 	%r18, %ntid.y;
	mov.u32 	%r19, %tid.y;
	mad.lo.s32 	%r44, %r17, %r18, %r19;
	mov.u32 	%r20, %ctaid.x;
	mov.u32 	%r21, %ntid.x;
	mov.u32 	%r22, %tid.x;
	mad.lo.s32 	%r23, %r20, %r21, %r22;
	cvt.u64.u32 	%rd4, %r44;
	cvt.s64.s32 	%rd5, %r23;
	max.u64 	%rd11, %rd4, %rd5;
	setp.ge.u64 	%p1, %rd11, %rd7;
	@%p1 bra 	$L__BB0_16;
	cvt.u32.u64 	%r24, %rd5;
	setp.lt.s32 	%p2, %r24, %r44;
	@%p2 bra 	$L__BB0_15;
	mul.lo.s64 	%rd6, %rd7, %rd4;
	sub.s32 	%r26, %r24, %r44;
	add.s32 	%r2, %r26, 1;
	and.b32  	%r3, %r2, 7;
	setp.lt.u32 	%p3, %r26, 7;
	mov.f32 	%f66, 0f00000000;
	@%p3 bra 	$L__BB0_6;
	add.s32 	%r42, %r44, 3;
	and.b32  	%r27, %r2, -8;
	neg.s32 	%r41, %r27;
	mov.f32 	%f66, 0f00000000;
$L__BB0_4:
	.pragma "nounroll";
	add.s32 	%r28, %r42, -3;
	cvt.u64.u32 	%rd12, %r28;
	add.s64 	%rd13, %rd6, %rd12;
	shl.b64 	%rd14, %rd13, 2;
	add.s64 	%rd15, %rd3, %rd14;
	ld.global.f32 	%f16, [%rd15];
	mad.lo.s64 	%rd16, %rd7, %rd12, %rd5;
	shl.b64 	%rd17, %rd16, 2;
	add.s64 	%rd18, %rd2, %rd17;
	ld.global.f32 	%f17, [%rd18];
	fma.rn.f32 	%f18, %f16, %f17, %f66;
	add.s32 	%r29, %r42, -2;
	cvt.u64.u32 	%rd19, %r29;
	ld.global.f32 	%f19, [%rd15+4];
	mad.lo.s64 	%rd20, %rd7, %rd19, %rd5;
	shl.b64 	%rd21, %rd20, 2;
	add.s64 	%rd22, %rd2, %rd21;
	ld.global.f32 	%f20, [%rd22];
	fma.rn.f32 	%f21, %f19, %f20, %f18;
	add.s32 	%r30, %r42, -1;
	cvt.u64.u32 	%rd23, %r30;
	ld.global.f32 	%f22, [%rd15+8];
	mad.lo.s64 	%rd24, %rd7, %rd23, %rd5;
	shl.b64 	%rd25, %rd24, 2;
	add.s64 	%rd26, %rd2, %rd25;
	ld.global.f32 	%f23, [%rd26];
	fma.rn.f32 	%f24, %f22, %f23, %f21;
	add.s32 	%r31, %r42, 4;
	cvt.u64.u32 	%rd27, %r42;
	ld.global.f32 	%f25, [%rd15+12];
	mad.lo.s64 	%rd28, %rd7, %rd27, %rd5;
	shl.b64 	%rd29, %rd28, 2;
	add.s64 	%rd30, %rd2, %rd29;
	ld.global.f32 	%f26, [%rd30];
	fma.rn.f32 	%f27, %f25, %f26, %f24;
	add.s32 	%r32, %r42, 1;
	cvt.u64.u32 	%rd31, %r32;
	ld.global.f32 	%f28, [%rd15+16];
	mad.lo.s64 	%rd32, %rd7, %rd31, %rd5;
	shl.b64 	%rd33, %rd32, 2;
	add.s64 	%rd34, %rd2, %rd33;
	ld.global.f32 	%f29, [%rd34];
	fma.rn.f32 	%f30, %f28, %f29, %f27;
	add.s32 	%r33, %r42, 2;
	cvt.u64.u32 	%rd35, %r33;
	ld.global.f32 	%f31, [%rd15+20];
	mad.lo.s64 	%rd36, %rd7, %rd35, %rd5;
	shl.b64 	%rd37, %rd36, 2;
	add.s64 	%rd38, %rd2, %rd37;
	ld.global.f32 	%f32, [%rd38];
	fma.rn.f32 	%f33, %f31, %f32, %f30;
	add.s32 	%r34, %r42, 3;
	cvt.u64.u32 	%rd39, %r34;
	ld.global.f32 	%f34, [%rd15+24];
	mad.lo.s64 	%rd40, %rd7, %rd39, %rd5;
	shl.b64 	%rd41, %rd40, 2;
	add.s64 	%rd42, %rd2, %rd41;
	ld.global.f32 	%f35, [%rd42];
	fma.rn.f32 	%f36, %f34, %f35, %f33;
	cvt.u64.u32 	%rd43, %r31;
	ld.global.f32 	%f37, [%rd15+28];
	mad.lo.s64 	%rd44, %rd7, %rd43, %rd5;
	shl.b64 	%rd45, %rd44, 2;
	add.s64 	%rd46, %rd2, %rd45;
	ld.global.f32 	%f38, [%rd46];
	fma.rn.f32 	%f66, %f37, %f38, %f36;
	add.s32 	%r42, %r42, 8;
	add.s32 	%r41, %r41, 8;
	setp.ne.s32 	%p4, %r41, 0;
	@%p4 bra 	$L__BB0_4;
	add.s32 	%r44, %r42, -3;
$L__BB0_6:
	setp.eq.s32 	%p5, %r3, 0;
	@%p5 bra 	$L__BB0_14;
	and.b32  	%r12, %r2, 3;
	setp.lt.u32 	%p6, %r3, 4;
	@%p6 bra 	$L__BB0_9;
	cvt.u64.u32 	%rd47, %r44;
	add.s64 	%rd48, %rd6, %rd47;
	shl.b64 	%rd49, %rd48, 2;
	add.s64 	%rd50, %rd3, %rd49;
	ld.global.f32 	%f40, [%rd50];
	mad.lo.s64 	%rd51, %rd7, %rd47, %rd5;
	shl.b64 	%rd52, %rd51, 2;
	add.s64 	%rd53, %rd2, %rd52;
	ld.global.f32 	%f41, [%rd53];
	fma.rn.f32 	%f42, %f40, %f41, %f66;
	add.s32 	%r35, %r44, 1;
	cvt.u64.u32 	%rd54, %r35;
	ld.global.f32 	%f43, [%rd50+4];
	mad.lo.s64 	%rd55, %rd7, %rd54, %rd5;
	shl.b64 	%rd56, %rd55, 2;
	add.s64 	%rd57, %rd2, %rd56;
	ld.global.f32 	%f44, [%rd57];
	fma.rn.f32 	%f45, %f43, %f44, %f42;
	add.s32 	%r36, %r44, 2;
	cvt.u64.u32 	%rd58, %r36;
	ld.global.f32 	%f46, [%rd50+8];
	mad.lo.s64 	%rd59, %rd7, %rd58, %rd5;
	shl.b64 	%rd60, %rd59, 2;
	add.s64 	%rd61, %rd2, %rd60;
	ld.global.f32 	%f47, [%rd61];
	fma.rn.f32 	%f48, %f46, %f47, %f45;
	add.s32 	%r37, %r44, 3;
	cvt.u64.u32 	%rd62, %r37;
	ld.global.f32 	%f49, [%rd50+12];
	mad.lo.s64 	%rd63, %rd7, %rd62, %rd5;
	shl.b64 	%rd64, %rd63, 2;
	add.s64 	%rd65, %rd2, %rd64;
	ld.global.f32 	%f50, [%rd65];
	fma.rn.f32 	%f66, %f49, %f50, %f48;
	add.s32 	%r44, %r44, 4;
$L__BB0_9:
	setp.eq.s32 	%p7, %r12, 0;
	@%p7 bra 	$L__BB0_14;
	setp.eq.s32 	%p8, %r12, 1;
	@%p8 bra 	$L__BB0_12;
	cvt.u64.u32 	%rd66, %r44;
	add.s64 	%rd67, %rd6, %rd66;
	shl.b64 	%rd68, %rd67, 2;
	add.s64 	%rd69, %rd3, %rd68;
	ld.global.f32 	%f52, [%rd69];
	mad.lo.s64 	%rd70, %rd7, %rd66, %rd5;
	shl.b64 	%rd71, %rd70, 2;
	add.s64 	%rd72, %rd2, %rd71;
	ld.global.f32 	%f53, [%rd72];
	fma.rn.f32 	%f54, %f52, %f53, %f66;
	add.s32 	%r38, %r44, 1;
	cvt.u64.u32 	%rd73, %r38;
	ld.global.f32 	%f55, [%rd69+4];
	mad.lo.s64 	%rd74, %rd7, %rd73, %rd5;
	shl.b64 	%rd75, %rd74, 2;
	add.s64 	%rd76, %rd2, %rd75;
	ld.global.f32 	%f56, [%rd76];
	fma.rn.f32 	%f66, %f55, %f56, %f54;
	add.s32 	%r44, %r44, 2;
$L__BB0_12:
	and.b32  	%r39, %r2, 1;
	setp.eq.b32 	%p9, %r39, 1;
	not.pred 	%p10, %p9;
	@%p10 bra 	$L__BB0_14;
	cvt.u64.u32 	%rd77, %r44;
	add.s64 	%rd78, %rd6, %rd77;
	shl.b64 	%rd79, %rd78, 2;
	add.s64 	%rd80, %rd3, %rd79;
	ld.global.f32 	%f57, [%rd80];
	mad.lo.s64 	%rd81, %rd7, %rd77, %rd5;
	shl.b64 	%rd82, %rd81, 2;
	add.s64 	%rd83, %rd2, %rd82;
	ld.global.f32 	%f58, [%rd83];
	fma.rn.f32 	%f66, %f57, %f58, %f66;
$L__BB0_14:
	add.s64 	%rd84, %rd6, %rd5;
	shl.b64 	%rd85, %rd84, 2;
	add.s64 	%rd86, %rd1, %rd85;
	st.global.f32 	[%rd86], %f66;
	bra.uni 	$L__BB0_16;
$L__BB0_15:
	mad.lo.s64 	%rd87, %rd7, %rd4, %rd5;
	shl.b64 	%rd88, %rd87, 2;
	add.s64 	%rd89, %rd1, %rd88;
	mov.b32 	%r40, 0;
	st.global.u32 	[%rd89], %r40;
$L__BB0_16:
	ret;

}


// ===== COMPILED SASS (sm_100) =====

	.target	sm_100

	.elftype	@"ET_EXEC"


//--------------------- .note.nv.tkinfo           --------------------------
	.section	.note.nv.tkinfo,"",@"SHT_NOTE"
	.sectionflags	@"SHF_NOTE_NV_TKINFO"
	.tkinfo
        /*0018*/ 	.word	0x00000002
        /*0030*/ 	.string	""
        /*0030*/ 	.string	"ptxas"
        /*0030*/ 	.string	"Cuda compilation tools, release 13.0, V13.0.88"
        /*0030*/ 	.string	"Build cuda_13.0.r13.0/compiler.36424714_0"
        /*0030*/ 	.string	"-arch sm_100 -m 64 "



//--------------------- .note.nv.cuinfo           --------------------------
	.section	.note.nv.cuinfo,"",@"SHT_NOTE"
	.sectionflags	@"SHF_NOTE_NV_CUINFO"
        /*0018*/ 	.short	0x0002
        /*001a*/ 	.short	0x0064
        /*001c*/ 	.short	0x0082
	.zero		2


//--------------------- .nv.info                  --------------------------
	.section	.nv.info,"",@"SHT_CUDA_INFO"
	.align	4


	//----- nvinfo : EIATTR_REGCOUNT
	.align		4
        /*0000*/ 	.byte	0x04, 0x2f
        /*0002*/ 	.short	(.L_1 - .L_0)
	.align		4
.L_0:
        /*0004*/ 	.word	index@(_Z19upper_tri_mm_kernelPKfS0_Pfm)
        /*0008*/ 	.word	0x00000020


	//----- nvinfo : EIATTR_FRAME_SIZE
	.align		4
.L_1:
        /*000c*/ 	.byte	0x04, 0x11
        /*000e*/ 	.short	(.L_3 - .L_2)
	.align		4
.L_2:
        /*0010*/ 	.word	index@(_Z19upper_tri_mm_kernelPKfS0_Pfm)
        /*0014*/ 	.word	0x00000000


	//----- nvinfo : EIATTR_MIN_STACK_SIZE
	.align		4
.L_3:
        /*0018*/ 	.byte	0x04, 0x12
        /*001a*/ 	.short	(.L_5 - .L_4)
	.align		4
.L_4:
        /*001c*/ 	.word	index@(_Z19upper_tri_mm_kernelPKfS0_Pfm)
        /*0020*/ 	.word	0x00000000
.L_5:


//--------------------- .nv.compat                --------------------------
	.section	.nv.compat,"",@"SHT_CUDA_COMPAT_INFO"
	.align	4
        /*0000*/ 	.byte	0x02, 0x09, 0x00, 0x00, 0x02, 0x02, 0x01, 0x00, 0x02, 0x05, 0x05, 0x00, 0x03, 0x07, 0x01, 0x01
        /*0010*/ 	.byte	0x02, 0x03, 0x00, 0x00, 0x02, 0x06, 0x01, 0x00, 0x04, 0x0b, 0x08, 0x00, 0x09, 0x00, 0x00, 0x00
        /*0020*/ 	.byte	0x00, 0x00, 0x00, 0x00


//--------------------- .nv.info._Z19upper_tri_mm_kernelPKfS0_Pfm --------------------------
	.section	.nv.info._Z19upper_tri_mm_kernelPKfS0_Pfm,"",@"SHT_CUDA_INFO"
	.sectionflags	@""
	.align	4


	//----- nvinfo : EIATTR_CUDA_API_VERSION
	.align		4
        /*0000*/ 	.byte	0x04, 0x37
        /*0002*/ 	.short	(.L_7 - .L_6)
.L_6:
        /*0004*/ 	.word	0x00000082


	//----- nvinfo : EIATTR_KPARAM_INFO
	.align		4
.L_7:
        /*0008*/ 	.byte	0x04, 0x17
        /*000a*/ 	.short	(.L_9 - .L_8)
.L_8:
        /*000c*/ 	.word	0x00000000
        /*0010*/ 	.short	0x0003
        /*0012*/ 	.short	0x0018
        /*0014*/ 	.byte	0x00, 0xf0, 0x21, 0x00


	//----- nvinfo : EIATTR_KPARAM_INFO
	.align		4
.L_9:
        /*0018*/ 	.byte	0x04, 0x17
        /*001a*/ 	.short	(.L_11 - .L_10)
.L_10:
        /*001c*/ 	.word	0x00000000
        /*0020*/ 	.short	0x0002
        /*0022*/ 	.short	0x0010
        /*0024*/ 	.byte	0x00, 0xf5, 0x21, 0x00


	//----- nvinfo : EIATTR_KPARAM_INFO
	.align		4
.L_11:
        /*0028*/ 	.byte	0x04, 0x17
        /*002a*/ 	.short	(.L_13 - .L_12)
.L_12:
        /*002c*/ 	.word	0x00000000
        /*0030*/ 	.short	0x0001
        /*0032*/ 	.short	0x0008
        /*0034*/ 	.byte	0x00, 0xf5, 0x21, 0x00


	//----- nvinfo : EIATTR_KPARAM_INFO
	.align		4
.L_13:
        /*0038*/ 	.byte	0x04, 0x17
        /*003a*/ 	.short	(.L_15 - .L_14)
.L_14:
        /*003c*/ 	.word	0x00000000
        /*0040*/ 	.short	0x0000
        /*0042*/ 	.short	0x0000
        /*0044*/ 	.byte	0x00, 0xf5, 0x21, 0x00


	//----- nvinfo : EIATTR_SPARSE_MMA_MASK
	.align		4
.L_15:
        /*0048*/ 	.byte	0x03, 0x50
        /*004a*/ 	.short	0x0000


	//----- nvinfo : EIATTR_MAXREG_COUNT
	.align		4
        /*004c*/ 	.byte	0x03, 0x1b
        /*004e*/ 	.short	0x00ff


	//----- nvinfo : EIATTR_MERCURY_ISA_VERSION
	.align		4
        /*0050*/ 	.byte	0x03, 0x5f
        /*0052*/ 	.short	0x0101


	//----- nvinfo : EIATTR_VRC_CTA_INIT_COUNT
	.align		4
        /*0054*/ 	.byte	0x02, 0x4a
	.zero		1
	.zero		1


	//----- nvinfo : EIATTR_EXIT_INSTR_OFFSETS
	.align		4
        /*0058*/ 	.byte	0x04, 0x1c
        /*005a*/ 	.short	(.L_17 - .L_16)


	//   ....[0]....
.L_16:
        /*005c*/ 	.word	0x00000110


	//   ....[1]....
        /*0060*/ 	.word	0x00000d10


	//   ....[2]....
        /*0064*/ 	.word	0x00000d80


	//----- nvinfo : EIATTR_CRS_STACK_SIZE
	.align		4
.L_17:
        /*0068*/ 	.byte	0x04, 0x1e
        /*006a*/ 	.short	(.L_19 - .L_18)
.L_18:
        /*006c*/ 	.word	0x00000000


	//----- nvinfo : EIATTR_CBANK_PARAM_SIZE
	.align		4
.L_19:
        /*0070*/ 	.byte	0x03, 0x19
        /*0072*/ 	.short	0x0020


	//----- nvinfo : EIATTR_PARAM_CBANK
	.align		4
        /*0074*/ 	.byte	0x04, 0x0a
        /*0076*/ 	.short	(.L_21 - .L_20)
	.align		4
.L_20:
        /*0078*/ 	.word	index@(.nv.constant0._Z19upper_tri_mm_kernelPKfS0_Pfm)
        /*007c*/ 	.short	0x0380
        /*007e*/ 	.short	0x0020


	//----- nvinfo : EIATTR_SW_WAR
	.align		4
.L_21:
        /*0080*/ 	.byte	0x04, 0x36
        /*0082*/ 	.short	(.L_23 - .L_22)
.L_22:
        /*0084*/ 	.word	0x00000008
.L_23:


//--------------------- .nv.callgraph             --------------------------
	.section	.nv.callgraph,"",@"SHT_CUDA_CALLGRAPH"
	.align	4
	.sectionentsize	8
	.align		4
        /*0000*/ 	.word	0x00000000
	.align		4
        /*0004*/ 	.word	0xffffffff
	.align		4
        /*0008*/ 	.word	0x00000000
	.align		4
        /*000c*/ 	.word	0xfffffffe
	.align		4
        /*0010*/ 	.word	0x00000000
	.align		4
        /*0014*/ 	.word	0xfffffffd
	.align		4
        /*0018*/ 	.word	0x00000000
	.align		4
        /*001c*/ 	.word	0xfffffffc


//--------------------- .text._Z19upper_tri_mm_kernelPKfS0_Pfm --------------------------
	.section	.text._Z19upper_tri_mm_kernelPKfS0_Pfm,"ax",@progbits
	.align	128
        .global         _Z19upper_tri_mm_kernelPKfS0_Pfm
        .type           _Z19upper_tri_mm_kernelPKfS0_Pfm,@function
        .size           _Z19upper_tri_mm_kernelPKfS0_Pfm,(.L_x_12 - _Z19upper_tri_mm_kernelPKfS0_Pfm)
        .other          _Z19upper_tri_mm_kernelPKfS0_Pfm,@"STO_CUDA_ENTRY STV_DEFAULT"
_Z19upper_tri_mm_kernelPKfS0_Pfm:
.text._Z19upper_tri_mm_kernelPKfS0_Pfm:
[----:B------:R-:W-:Y:S01]  /*0000*/  LDC R1, c[0x0][0x37c] ;  /* 0x0000df00ff017b82 */ /* 0x000fe20000000800 */
[----:B------:R-:W0:Y:S07]  /*0010*/  S2R R0, SR_TID.Y ;  /* 0x0000000000007919 */ /* 0x000e2e0000002200 */
[----:B------:R-:W0:Y:S01]  /*0020*/  LDC R23, c[0x0][0x364] ;  /* 0x0000d900ff177b82 */ /* 0x000e220000000800 */
[----:B------:R-:W1:Y:S01]  /*0030*/  LDCU.64 UR6, c[0x0][0x398] ;  /* 0x00007300ff0677ac */ /* 0x000e620008000a00 */
[----:B------:R-:W2:Y:S06]  /*0040*/  S2R R3, SR_TID.X ;  /* 0x0000000000037919 */ /* 0x000eac0000002100 */
[----:B------:R-:W0:Y:S08]  /*0050*/  S2UR UR4, SR_CTAID.Y ;  /* 0x00000000000479c3 */ /* 0x000e300000002600 */
[----:B------:R-:W2:Y:S08]  /*0060*/  S2UR UR5, SR_CTAID.X ;  /* 0x00000000000579c3 */ /* 0x000eb00000002500 */
[----:B------:R-:W2:Y:S01]  /*0070*/  LDC R2, c[0x0][0x360] ;  /* 0x0000d800ff027b82 */ /* 0x000ea20000000800 */
[----:B0-----:R-:W-:-:S02]  /*0080*/  IMAD R23, R23, UR4, R0 ;  /* 0x0000000417177c24 */ /* 0x001fc4000f8e0200 */
[----:B--2---:R-:W-:-:S05]  /*0090*/  IMAD R2, R2, UR5, R3 ;  /* 0x0000000502027c24 */ /* 0x004fca000f8e0203 */
[----:B------:R-:W-:Y:S02]  /*00a0*/  ISETP.GT.U32.AND P0, PT, R23, R2, PT ;  /* 0x000000021700720c */ /* 0x000fe40003f04070 */
[----:B------:R-:W-:-:S04]  /*00b0*/  SHF.R.S32.HI R3, RZ, 0x1f, R2 ;  /* 0x0000001fff037819 */ /* 0x000fc80000011402 */
[----:B------:R-:W-:-:S04]  /*00c0*/  ISETP.GT.U32.AND.EX P0, PT, RZ, R3, PT, P0 ;  /* 0x00000003ff00720c */ /* 0x000fc80003f04100 */
[----:B------:R-:W-:Y:S02]  /*00d0*/  SEL R0, R23, R2, P0 ;  /* 0x0000000217007207 */ /* 0x000fe40000000000 */
[----:B------:R-:W-:Y:S02]  /*00e0*/  SEL R4, R3, RZ, !P0 ;  /* 0x000000ff03047207 */ /* 0x000fe40004000000 */
[----:B-1----:R-:W-:-:S04]  /*00f0*/  ISETP.GE.U32.AND P0, PT, R0, UR6, PT ;  /* 0x0000000600007c0c */ /* 0x002fc8000bf06070 */
[----:B------:R-:W-:-:S13]  /*0100*/  ISETP.GE.U32.AND.EX P0, PT, R4, UR7, PT, P0 ;  /* 0x0000000704007c0c */ /* 0x000fda000bf06100 */
[----:B------:R-:W-:Y:S05]  /*0110*/  @P0 EXIT ;  /* 0x000000000000094d */ /* 0x000fea0003800000 */
[----:B------:R-:W-:Y:S01]  /*0120*/  IMAD.MOV.U32 R18, RZ, RZ, R23 ;  /* 0x000000ffff127224 */ /* 0x000fe200078e0017 */
[----:B------:R-:W0:Y:S04]  /*0130*/  LDCU.64 UR4, c[0x0][0x358] ;  /* 0x00006b00ff0477ac */ /* 0x000e280008000a00 */
[----:B------:R-:W-:Y:S01]  /*0140*/  ISETP.GE.AND P0, PT, R2, R18, PT ;  /* 0x000000120200720c */ /* 0x000fe20003f06270 */
[----:B------:R-:W1:-:S12]  /*0150*/  LDCU.128 UR8, c[0x0][0x380] ;  /* 0x00007000ff0877ac */ /* 0x000e580008000c00 */
[----:B------:R-:W-:Y:S05]  /*0160*/  @!P0 BRA `(.L_x_0) ;  /* 0x0000000800ec8947 */ /* 0x000fea0003800000 */
[----:B------:R-:W-:Y:S01]  /*0170*/  IADD3 R0, PT, PT, R2, -R18, RZ ;  /* 0x8000001202007210 */ /* 0x000fe20007ffe0ff */
[----:B------:R-:W-:Y:S01]  /*0180*/  BSSY.RECONVERGENT B0, `(.L_x_1) ;  /* 0x0000055000007945 */ /* 0x000fe20003800200 */
[----:B------:R-:W-:Y:S02]  /*0190*/  HFMA2 R24, -RZ, RZ, 0, 0 ;  /* 0x00000000ff187431 */ /* 0x000fe400000001ff */
[C---:B------:R-:W-:Y:S01]  /*01a0*/  ISETP.GE.U32.AND P0, PT, R0.reuse, 0x7, PT ;  /* 0x000000070000780c */ /* 0x040fe20003f06070 */
[----:B------:R-:W-:-:S05]  /*01b0*/  VIADD R0, R0, 0x1 ;  /* 0x0000000100007836 */ /* 0x000fca0000000000 */
[----:B------:R-:W-:-:S07]  /*01c0*/  LOP3.LUT R26, R0, 0x7, RZ, 0xc0, !PT ;  /* 0x00000007001a7812 */ /* 0x000fce00078ec0ff */
[----:B------:R-:W-:Y:S05]  /*01d0*/  @!P0 BRA `(.L_x_2) ;  /* 0x00000004003c8947 */ /* 0x000fea0003800000 */
[----:B------:R-:W-:Y:S01]  /*01e0*/  LOP3.LUT R22, R0, 0xfffffff8, RZ, 0xc0, !PT ;  /* 0xfffffff800167812 */ /* 0x000fe200078ec0ff */
[----:B------:R-:W-:Y:S01]  /*01f0*/  BSSY.RECONVERGENT B1, `(.L_x_3) ;  /* 0x000004c000017945 */ /* 0x000fe20003800200 */
[----:B------:R-:W-:Y:S01]  /*0200*/  VIADD R25, R18, 0x3 ;  /* 0x0000000312197836 */ /* 0x000fe20000000000 */
[----:B------:R-:W-:Y:S02]  /*0210*/  MOV R24, RZ ;  /* 0x000000ff00187202 */ /* 0x000fe40000000f00 */
[----:B------:R-:W-:-:S07]  /*0220*/  IMAD.MOV R22, RZ, RZ, -R22 ;  /* 0x000000ffff167224 */ /* 0x000fce00078e0a16 */
.L_x_4:
[----:B------:R-:W-:Y:S01]  /*0230*/  IADD3 R4, PT, PT, R25, -0x3, RZ ;  /* 0xfffffffd19047810 */ /* 0x000fe20007ffe0ff */
[----:B------:R-:W-:-:S04]  /*0240*/  IMAD.MOV.U32 R5, RZ, RZ, RZ ;  /* 0x000000ffff057224 */ /* 0x000fc800078e00ff */
[----:B------:R-:W-:-:S04]  /*0250*/  IMAD.WIDE.U32 R8, R4, UR6, R2 ;  /* 0x0000000604087c25 */ /* 0x000fc8000f8e0002 */
[----:B------:R-:W-:Y:S01]  /*0260*/  IMAD.WIDE.U32 R6, R23, UR6, R4 ;  /* 0x0000000617067c25 */ /* 0x000fe2000f8e0004 */
[----:B-1----:R-:W-:-:S03]  /*0270*/  LEA R12, P1, R8, UR10, 0x2 ;  /* 0x0000000a080c7c11 */ /* 0x002fc6000f8210ff */
[----:B------:R-:W-:Y:S01]  /*0280*/  IMAD R5, R4, UR7, R9 ;  /* 0x0000000704057c24 */ /* 0x000fe2000f8e0209 */
[----:B------:R-:W-:Y:S01]  /*0290*/  LEA R4, P0, R6, UR8, 0x2 ;  /* 0x0000000806047c11 */ /* 0x000fe2000f8010ff */
[----:B------:R-:W-:-:S03]  /*02a0*/  IMAD R7, R23, UR7, R7 ;  /* 0x0000000717077c24 */ /* 0x000fc6000f8e0207 */
[----:B------:R-:W-:Y:S02]  /*02b0*/  LEA.HI.X R13, R8, UR11, R5, 0x2, P1 ;  /* 0x0000000b080d7c11 */ /* 0x000fe400088f1405 */
[----:B------:R-:W-:-:S03]  /*02c0*/  LEA.HI.X R5, R6, UR9, R7, 0x2, P0 ;  /* 0x0000000906057c11 */ /* 0x000fc600080f1407 */
[----:B0-----:R0:W2:Y:S04]  /*02d0*/  LDG.E R19, desc[UR4][R12.64] ;  /* 0x000000040c137981 */ /* 0x0010a8000c1e1900 */
[----:B------:R-:W2:Y:S01]  /*02e0*/  LDG.E R21, desc[UR4][R4.64] ;  /* 0x0000000404157981 */ /* 0x000ea2000c1e1900 */
[C---:B------:R-:W-:Y:S01]  /*02f0*/  IADD3 R7, PT, PT, R25.reuse, -0x2, RZ ;  /* 0xfffffffe19077810 */ /* 0x040fe20007ffe0ff */
[C---:B------:R-:W-:Y:S01]  /*0300*/  VIADD R15, R25.reuse, 0xffffffff ;  /* 0xffffffff190f7836 */ /* 0x040fe20000000000 */
[C---:B------:R-:W-:Y:S01]  /*0310*/  IADD3 R17, PT, PT, R25.reuse, 0x1, RZ ;  /* 0x0000000119117810 */ /* 0x040fe20007ffe0ff */
[----:B------:R-:W-:Y:S01]  /*0320*/  VIADD R27, R25, 0x2 ;  /* 0x00000002191b7836 */ /* 0x000fe20000000000 */
[----:B------:R-:W3:Y:S01]  /*0330*/  LDG.E R28, desc[UR4][R4.64+0x10] ;  /* 0x00001004041c7981 */ /* 0x000ee2000c1e1900 */
[----:B------:R-:W-:-:S03]  /*0340*/  IMAD.WIDE.U32 R8, R7, UR6, R2 ;  /* 0x0000000607087c25 */ /* 0x000fc6000f8e0002 */
[----:B------:R-:W4:Y:S01]  /*0350*/  LDG.E R29, desc[UR4][R4.64+0x14] ;  /* 0x00001404041d7981 */ /* 0x000f22000c1e1900 */
[----:B------:R-:W-:Y:S01]  /*0360*/  IMAD R7, R7, UR7, R9 ;  /* 0x0000000707077c24 */ /* 0x000fe2000f8e0209 */
[----:B------:R-:W-:Y:S01]  /*0370*/  LEA R6, P0, R8, UR10, 0x2 ;  /* 0x0000000a08067c11 */ /* 0x000fe2000f8010ff */
[----:B------:R-:W-:-:S03]  /*0380*/  IMAD.WIDE.U32 R10, R15, UR6, R2 ;  /* 0x000000060f0a7c25 */ /* 0x000fc6000f8e0002 */
[----:B------:R-:W-:Y:S01]  /*0390*/  LEA.HI.X R7, R8, UR11, R7, 0x2, P0 ;  /* 0x0000000b08077c11 */ /* 0x000fe200080f1407 */
[----:B------:R-:W-:Y:S01]  /*03a0*/  IMAD R15, R15, UR7, R11 ;  /* 0x000000070f0f7c24 */ /* 0x000fe2000f8e020b */
[----:B------:R-:W-:Y:S01]  /*03b0*/  LEA R8, P0, R10, UR10, 0x2 ;  /* 0x0000000a0a087c11 */ /* 0x000fe2000f8010ff */
[----:B0-----:R-:W-:-:S03]  /*03c0*/  IMAD.WIDE.U32 R12, R17, UR6, R2 ;  /* 0x00000006110c7c25 */ /* 0x001fc6000f8e0002 */
[----:B------:R-:W-:Y:S01]  /*03d0*/  LEA.HI.X R9, R10, UR11, R15, 0x2, P0 ;  /* 0x0000000b0a097c11 */ /* 0x000fe200080f140f */
[----:B------:R-:W-:Y:S01]  /*03e0*/  IMAD R17, R17, UR7, R13 ;  /* 0x0000000711117c24 */ /* 0x000fe2000f8e020d */
[C---:B------:R-:W-:Y:S01]  /*03f0*/  LEA R10, P0, R12.reuse, UR10, 0x2 ;  /* 0x0000000a0c0a7c11 */ /* 0x040fe2000f8010ff */
[C---:B------:R-:W-:Y:S01]  /*0400*/  IMAD.WIDE.U32 R14, R27.reuse, UR6, R2 ;  /* 0x000000061b0e7c25 */ /* 0x040fe2000f8e0002 */
[----:B------:R-:W5:Y:S02]  /*0410*/  LDG.E R7, desc[UR4][R6.64] ;  /* 0x0000000406077981 */ /* 0x000f64000c1e1900 */
[----:B------:R-:W-:Y:S01]  /*0420*/  LEA.HI.X R11, R12, UR11, R17, 0x2, P0 ;  /* 0x0000000b0c0b7c11 */ /* 0x000fe200080f1411 */
[----:B------:R-:W-:Y:S01]  /*0430*/  IMAD R27, R27, UR7, R15 ;  /* 0x000000071b1b7c24 */ /* 0x000fe2000f8e020f */
[C---:B------:R-:W-:Y:S01]  /*0440*/  LEA R12, P0, R14.reuse, UR10, 0x2 ;  /* 0x0000000a0e0c7c11 */ /* 0x040fe2000f8010ff */
[C---:B------:R-:W-:Y:S01]  /*0450*/  IMAD.WIDE.U32 R16, R25.reuse, UR6, R2 ;  /* 0x0000000619107c25 */ /* 0x040fe2000f8e0002 */
[----:B------:R-:W3:Y:S02]  /*0460*/  LDG.E R9, desc[UR4][R8.64] ;  /* 0x0000000408097981 */ /* 0x000ee4000c1e1900 */
[----:B------:R-:W-:Y:S01]  /*0470*/  LEA.HI.X R13, R14, UR11, R27, 0x2, P0 ;  /* 0x0000000b0e0d7c11 */ /* 0x000fe200080f141b */
[----:B------:R-:W-:Y:S01]  /*0480*/  IMAD R15, R25, UR7, R17 ;  /* 0x00000007190f7c24 */ /* 0x000fe2000f8e0211 */
[C---:B------:R-:W-:Y:S01]  /*0490*/  LEA R14, P0, R16.reuse, UR10, 0x2 ;  /* 0x0000000a100e7c11 */ /* 0x040fe2000f8010ff */
[----:B------:R-:W4:Y:S03]  /*04a0*/  LDG.E R27, desc[UR4][R4.64+0xc] ;  /* 0x00000c04041b7981 */ /* 0x000f26000c1e1900 */
[----:B------:R-:W-:Y:S01]  /*04b0*/  LEA.HI.X R15, R16, UR11, R15, 0x2, P0 ;  /* 0x0000000b100f7c11 */ /* 0x000fe200080f140f */
[----:B------:R-:W4:Y:S04]  /*04c0*/  LDG.E R11, desc[UR4][R10.64] ;  /* 0x000000040a0b7981 */ /* 0x000f28000c1e1900 */
[----:B------:R-:W4:Y:S04]  /*04d0*/  LDG.E R14, desc[UR4][R14.64] ;  /* 0x000000040e0e7981 */ /* 0x000f28000c1e1900 */
[----:B------:R-:W4:Y:S04]  /*04e0*/  LDG.E R12, desc[UR4][R12.64] ;  /* 0x000000040c0c7981 */ /* 0x000f28000c1e1900 */
[----:B------:R-:W4:Y:S04]  /*04f0*/  LDG.E R6, desc[UR4][R4.64+0x18] ;  /* 0x0000180404067981 */ /* 0x000f28000c1e1900 */
[----:B------:R-:W4:Y:S01]  /*0500*/  LDG.E R8, desc[UR4][R4.64+0x1c] ;  /* 0x00001c0404087981 */ /* 0x000f22000c1e1900 */
[----:B--2---:R-:W-:Y:S01]  /*0510*/  FFMA R24, R21, R19, R24 ;  /* 0x0000001315187223 */ /* 0x004fe20000000018 */
[----:B------:R-:W-:-:S05]  /*0520*/  IADD3 R21, PT, PT, R25, 0x3, RZ ;  /* 0x0000000319157810 */ /* 0x000fca0007ffe0ff */
[----:B------:R-:W-:-:S04]  /*0530*/  IMAD.WIDE.U32 R18, R21, UR6, R2 ;  /* 0x0000000615127c25 */ /* 0x000fc8000f8e0002 */
[----:B------:R-:W-:Y:S01]  /*0540*/  IMAD R21, R21, UR7, R19 ;  /* 0x0000000715157c24 */ /* 0x000fe2000f8e0213 */
[----:B------:R-:W-:-:S04]  /*0550*/  LEA R16, P0, R18, UR10, 0x2 ;  /* 0x0000000a12107c11 */ /* 0x000fc8000f8010ff */
[----:B------:R-:W-:Y:S01]  /*0560*/  LEA.HI.X R17, R18, UR11, R21, 0x2, P0 ;  /* 0x0000000b12117c11 */ /* 0x000fe200080f1415 */
[----:B------:R-:W-:-:S04]  /*0570*/  VIADD R21, R25, 0x4 ;  /* 0x0000000419157836 */ /* 0x000fc80000000000 */
[C---:B------:R-:W-:Y:S01]  /*0580*/  IMAD.WIDE.U32 R18, R21.reuse, UR6, R2 ;  /* 0x0000000615127c25 */ /* 0x040fe2000f8e0002 */
[----:B------:R-:W2:Y:S03]  /*0590*/  LDG.E R17, desc[UR4][R16.64] ;  /* 0x0000000410117981 */ /* 0x000ea6000c1e1900 */
[----:B------:R-:W-:Y:S01]  /*05a0*/  IMAD R21, R21, UR7, R19 ;  /* 0x0000000715157c24 */ /* 0x000fe2000f8e0213 */
[C---:B------:R-:W-:Y:S01]  /*05b0*/  LEA R20, P0, R18.reuse, UR10, 0x2 ;  /* 0x0000000a12147c11 */ /* 0x040fe2000f8010ff */
[----:B------:R-:W5:Y:S03]  /*05c0*/  LDG.E R19, desc[UR4][R4.64+0x4] ;  /* 0x0000040404137981 */ /* 0x000f66000c1e1900 */
[----:B------:R-:W-:Y:S02]  /*05d0*/  LEA.HI.X R21, R18, UR11, R21, 0x2, P0 ;  /* 0x0000000b12157c11 */ /* 0x000fe400080f1415 */
[----:B------:R-:W3:Y:S04]  /*05e0*/  LDG.E R18, desc[UR4][R4.64+0x8] ;  /* 0x0000080404127981 */ /* 0x000ee8000c1e1900 */
[----:B------:R-:W2:Y:S01]  /*05f0*/  LDG.E R20, desc[UR4][R20.64] ;  /* 0x0000000414147981 */ /* 0x000ea2000c1e1900 */
[----:B------:R-:W-:-:S04]  /*0600*/  IADD3 R22, PT, PT, R22, 0x8, RZ ;  /* 0x0000000816167810 */ /* 0x000fc80007ffe0ff */
[----:B------:R-:W-:Y:S01]  /*0610*/  ISETP.NE.AND P0, PT, R22, RZ, PT ;  /* 0x000000ff1600720c */ /* 0x000fe20003f05270 */
[----:B------:R-:W-:Y:S02]  /*0620*/  VIADD R25, R25, 0x8 ;  /* 0x0000000819197836 */ /* 0x000fe40000000000 */
[----:B-----5:R-:W-:-:S04]  /*0630*/  FFMA R7, R19, R7, R24 ;  /* 0x0000000713077223 */ /* 0x020fc80000000018 */
[----:B---3--:R-:W-:-:S04]  /*0640*/  FFMA R18, R18, R9, R7 ;  /* 0x0000000912127223 */ /* 0x008fc80000000007 */
[----:B----4-:R-:W-:-:S04]  /*0650*/  FFMA R27, R27, R14, R18 ;  /* 0x0000000e1b1b7223 */ /* 0x010fc80000000012 */
[----:B------:R-:W-:-:S04]  /*0660*/  FFMA R28, R28, R11, R27 ;  /* 0x0000000b1c1c7223 */ /* 0x000fc8000000001b */
[----:B------:R-:W-:-:S04]  /*0670*/  FFMA R29, R29, R12, R28 ;  /* 0x0000000c1d1d7223 */ /* 0x000fc8000000001c */
[----:B--2---:R-:W-:-:S04]  /*0680*/  FFMA R17, R6, R17, R29 ;  /* 0x0000001106117223 */ /* 0x004fc8000000001d */
[----:B------:R-:W-:Y:S01]  /*0690*/  FFMA R24, R8, R20, R17 ;  /* 0x0000001408187223 */ /* 0x000fe20000000011 */
[----:B------:R-:W-:Y:S06]  /*06a0*/  @P0 BRA `(.L_x_4) ;  /* 0xfffffff800e00947 */ /* 0x000fec000383ffff */
[----:B------:R-:W-:Y:S05]  /*06b0*/  BSYNC.RECONVERGENT B1 ;  /* 0x0000000000017941 */ /* 0x000fea0003800200 */
.L_x_3:
[----:B------:R-:W-:-:S07]  /*06c0*/  IADD3 R18, PT, PT, R25, -0x3, RZ ;  /* 0xfffffffd19127810 */ /* 0x000fce0007ffe0ff */
.L_x_2:
[----:B01----:R-:W-:Y:S05]  /*06d0*/  BSYNC.RECONVERGENT B0 ;  /* 0x0000000000007941 */ /* 0x003fea0003800200 */
.L_x_1:
[----:B------:R-:W-:Y:S01]  /*06e0*/  ISETP.NE.AND P0, PT, R26, RZ, PT ;  /* 0x000000ff1a00720c */ /* 0x000fe20003f05270 */
[----:B------:R-:W-:-:S12]  /*06f0*/  BSSY.RECONVERGENT B0, `(.L_x_5) ;  /* 0x000005b000007945 */ /* 0x000fd80003800200 */
[----:B------:R-:W-:Y:S05]  /*0700*/  @!P0 BRA `(.L_x_6) ;  /* 0x0000000400648947 */ /* 0x000fea0003800000 */
[----:B------:R-:W-:Y:S01]  /*0710*/  ISETP.GE.U32.AND P1, PT, R26, 0x4, PT ;  /* 0x000000041a00780c */ /* 0x000fe20003f26070 */
[----:B------:R-:W-:Y:S01]  /*0720*/  BSSY.RECONVERGENT B1, `(.L_x_7) ;  /* 0x000002a000017945 */ /* 0x000fe20003800200 */
[----:B------:R-:W-:-:S04]  /*0730*/  LOP3.LUT R20, R0, 0x3, RZ, 0xc0, !PT ;  /* 0x0000000300147812 */ /* 0x000fc800078ec0ff */
[----:B------:R-:W-:-:S07]  /*0740*/  ISETP.NE.AND P0, PT, R20, RZ, PT ;  /* 0x000000ff1400720c */ /* 0x000fce0003f05270 */
[----:B------:R-:W-:Y:S06]  /*0750*/  @!P1 BRA `(.L_x_8) ;  /* 0x0000000000989947 */ /* 0x000fec0003800000 */
[----:B------:R-:W0:Y:S01]  /*0760*/  LDCU.128 UR12, c[0x0][0x380] ;  /* 0x00007000ff0c77ac */ /* 0x000e220008000c00 */
[----:B------:R-:W-:-:S04]  /*0770*/  IMAD.WIDE.U32 R4, R18, UR6, R2 ;  /* 0x0000000612047c25 */ /* 0x000fc8000f8e0002 */
[----:B------:R-:W-:Y:S02]  /*0780*/  IMAD.MOV.U32 R19, RZ, RZ, RZ ;  /* 0x000000ffff137224 */ /* 0x000fe400078e00ff */
[C---:B------:R-:W-:Y:S01]  /*0790*/  IMAD R9, R18.reuse, UR7, R5 ;  /* 0x0000000712097c24 */ /* 0x040fe2000f8e0205 */
[C---:B------:R-:W-:Y:S01]  /*07a0*/  IADD3 R5, PT, PT, R18.reuse, 0x2, RZ ;  /* 0x0000000212057810 */ /* 0x040fe20007ffe0ff */
[C---:B------:R-:W-:Y:S02]  /*07b0*/  VIADD R7, R18.reuse, 0x1 ;  /* 0x0000000112077836 */ /* 0x040fe40000000000 */
[----:B------:R-:W-:Y:S01]  /*07c0*/  IMAD.WIDE.U32 R14, R23, UR6, R18 ;  /* 0x00000006170e7c25 */ /* 0x000fe2000f8e0012 */
[----:B------:R-:W-:-:S03]  /*07d0*/  IADD3 R19, PT, PT, R18, 0x3, RZ ;  /* 0x0000000312137810 */ /* 0x000fc60007ffe0ff */
[----:B------:R-:W-:Y:S01]  /*07e0*/  IMAD.WIDE.U32 R16, R7, UR6, R2 ;  /* 0x0000000607107c25 */ /* 0x000fe2000f8e0002 */
[----:B0-----:R-:W-:-:S03]  /*07f0*/  LEA R10, P1, R4, UR14, 0x2 ;  /* 0x0000000e040a7c11 */ /* 0x001fc6000f8210ff */
[----:B------:R-:W-:Y:S01]  /*0800*/  IMAD.WIDE.U32 R12, R5, UR6, R2 ;  /* 0x00000006050c7c25 */ /* 0x000fe2000f8e0002 */
[----:B------:R-:W-:Y:S02]  /*0810*/  LEA R8, P2, R16, UR14, 0x2 ;  /* 0x0000000e10087c11 */ /* 0x000fe4000f8410ff */
[----:B------:R-:W-:Y:S01]  /*0820*/  LEA.HI.X R11, R4, UR15, R9, 0x2, P1 ;  /* 0x0000000f040b7c11 */ /* 0x000fe200088f1409 */
[----:B------:R-:W-:Y:S01]  /*0830*/  IMAD R15, R23, UR7, R15 ;  /* 0x00000007170f7c24 */ /* 0x000fe2000f8e020f */
[----:B------:R-:W-:Y:S01]  /*0840*/  LEA R4, P1, R14, UR12, 0x2 ;  /* 0x0000000c0e047c11 */ /* 0x000fe2000f8210ff */
[----:B------:R-:W-:Y:S01]  /*0850*/  IMAD R9, R7, UR7, R17 ;  /* 0x0000000707097c24 */ /* 0x000fe2000f8e0211 */
[----:B------:R-:W-:Y:S01]  /*0860*/  LEA R6, P3, R12, UR14, 0x2 ;  /* 0x0000000e0c067c11 */ /* 0x000fe2000f8610ff */
[----:B------:R-:W-:Y:S01]  /*0870*/  IMAD R7, R5, UR7, R13 ;  /* 0x0000000705077c24 */ /* 0x000fe2000f8e020d */
[----:B------:R-:W-:Y:S01]  /*0880*/  LEA.HI.X R5, R14, UR13, R15, 0x2, P1 ;  /* 0x0000000d0e057c11 */ /* 0x000fe200088f140f */
[C---:B------:R-:W-:Y:S01]  /*0890*/  IMAD.WIDE.U32 R14, R19.reuse, UR6, R2 ;  /* 0x00000006130e7c25 */ /* 0x040fe2000f8e0002 */
[----:B------:R-:W-:Y:S01]  /*08a0*/  LEA.HI.X R9, R16, UR15, R9, 0x2, P2 ;  /* 0x0000000f10097c11 */ /* 0x000fe200090f1409 */
[----:B------:R-:W2:Y:S01]  /*08b0*/  LDG.E R10, desc[UR4][R10.64] ;  /* 0x000000040a0a7981 */ /* 0x000ea2000c1e1900 */
[----:B------:R-:W-:Y:S01]  /*08c0*/  LEA.HI.X R7, R12, UR15, R7, 0x2, P3 ;  /* 0x0000000f0c077c11 */ /* 0x000fe200098f1407 */
[----:B------:R-:W-:-:S02]  /*08d0*/  IMAD R19, R19, UR7, R15 ;  /* 0x0000000713137c24 */ /* 0x000fc4000f8e020f */
[----:B------:R-:W2:Y:S01]  /*08e0*/  LDG.E R15, desc[UR4][R4.64] ;  /* 0x00000004040f7981 */ /* 0x000ea2000c1e1900 */
[----:B------:R-:W-:-:S03]  /*08f0*/  LEA R12, P1, R14, UR14, 0x2 ;  /* 0x0000000e0e0c7c11 */ /* 0x000fc6000f8210ff */
[----:B------:R-:W3:Y:S01]  /*0900*/  LDG.E R8, desc[UR4][R8.64] ;  /* 0x0000000408087981 */ /* 0x000ee2000c1e1900 */
[----:B------:R-:W-:-:S03]  /*0910*/  LEA.HI.X R13, R14, UR15, R19, 0x2, P1 ;  /* 0x0000000f0e0d7c11 */ /* 0x000fc600088f1413 */
[----:B------:R-:W3:Y:S04]  /*0920*/  LDG.E R17, desc[UR4][R4.64+0x4] ;  /* 0x0000040404117981 */ /* 0x000ee8000c1e1900 */
[----:B------:R-:W4:Y:S04]  /*0930*/  LDG.E R6, desc[UR4][R6.64] ;  /* 0x0000000406067981 */ /* 0x000f28000c1e1900 */
[----:B------:R-:W4:Y:S04]  /*0940*/  LDG.E R19, desc[UR4][R4.64+0x8] ;  /* 0x0000080404137981 */ /* 0x000f28000c1e1900 */
[----:B------:R-:W5:Y:S04]  /*0950*/  LDG.E R21, desc[UR4][R4.64+0xc] ;  /* 0x00000c0404157981 */ /* 0x000f68000c1e1900 */
[----:B------:R-:W5:Y:S01]  /*0960*/  LDG.E R12, desc[UR4][R12.64] ;  /* 0x000000040c0c7981 */ /* 0x000f62000c1e1900 */
[----:B------:R-:W-:-:S02]  /*0970*/  VIADD R18, R18, 0x4 ;  /* 0x0000000412127836 */ /* 0x000fc40000000000 */
[----:B--2---:R-:W-:-:S04]  /*0980*/  FFMA R10, R15, R10, R24 ;  /* 0x0000000a0f0a7223 */ /* 0x004fc80000000018 */
[----:B---3--:R-:W-:-:S04]  /*0990*/  FFMA R10, R17, R8, R10 ;  /* 0x00000008110a7223 */ /* 0x008fc8000000000a */
[----:B----4-:R-:W-:-:S04]  /*09a0*/  FFMA R10, R19, R6, R10 ;  /* 0x00000006130a7223 */ /* 0x010fc8000000000a */
[----:B-----5:R-:W-:-:S07]  /*09b0*/  FFMA R24, R21, R12, R10 ;  /* 0x0000000c15187223 */ /* 0x020fce000000000a */
.L_x_8:
[----:B------:R-:W-:Y:S05]  /*09c0*/  BSYNC.RECONVERGENT B1 ;  /* 0x0000000000017941 */ /* 0x000fea0003800200 */
.L_x_7:
[----:B------:R-:W-:Y:S05]  /*09d0*/  @!P0 BRA `(.L_x_6) ;  /* 0x0000000000b08947 */ /* 0x000fea0003800000 */
[----:B------:R-:W-:Y:S01]  /*09e0*/  ISETP.NE.AND P1, PT, R20, 0x1, PT ;  /* 0x000000011400780c */ /* 0x000fe20003f25270 */
[----:B------:R-:W-:Y:S01]  /*09f0*/  BSSY.RECONVERGENT B1, `(.L_x_9) ;  /* 0x000001a000017945 */ /* 0x000fe20003800200 */
[----:B------:R-:W-:-:S04]  /*0a00*/  LOP3.LUT R0, R0, 0x1, RZ, 0xc0, !PT ;  /* 0x0000000100007812 */ /* 0x000fc800078ec0ff */
[----:B------:R-:W-:-:S07]  /*0a10*/  ISETP.NE.U32.AND P0, PT, R0, 0x1, PT ;  /* 0x000000010000780c */ /* 0x000fce0003f05070 */
[----:B------:R-:W-:Y:S06]  /*0a20*/  @!P1 BRA `(.L_x_10) ;  /* 0x0000000000589947 */ /* 0x000fec0003800000 */
[----:B------:R-:W0:Y:S01]  /*0a30*/  LDCU.128 UR12, c[0x0][0x380] ;  /* 0x00007000ff0c77ac */ /* 0x000e220008000c00 */
[----:B------:R-:W-:Y:S01]  /*0a40*/  MOV R19, RZ ;  /* 0x000000ff00137202 */ /* 0x000fe20000000f00 */
[C---:B------:R-:W-:Y:S02]  /*0a50*/  VIADD R11, R18.reuse, 0x1 ;  /* 0x00000001120b7836 */ /* 0x040fe40000000000 */
[----:B------:R-:W-:-:S04]  /*0a60*/  IMAD.WIDE.U32 R6, R18, UR6, R2 ;  /* 0x0000000612067c25 */ /* 0x000fc8000f8e0002 */
[----:B------:R-:W-:-:S04]  /*0a70*/  IMAD.WIDE.U32 R8, R23, UR6, R18 ;  /* 0x0000000617087c25 */ /* 0x000fc8000f8e0012 */
[----:B------:R-:W-:Y:S02]  /*0a80*/  IMAD R5, R23, UR7, R9 ;  /* 0x0000000717057c24 */ /* 0x000fe4000f8e0209 */
[----:B------:R-:W-:Y:S01]  /*0a90*/  IMAD.WIDE.U32 R12, R11, UR6, R2 ;  /* 0x000000060b0c7c25 */ /* 0x000fe2000f8e0002 */
[----:B0-----:R-:W-:-:S03]  /*0aa0*/  LEA R4, P1, R8, UR12, 0x2 ;  /* 0x0000000c08047c11 */ /* 0x001fc6000f8210ff */
[----:B------:R-:W-:Y:S01]  /*0ab0*/  IMAD R7, R18, UR7, R7 ;  /* 0x0000000712077c24 */ /* 0x000fe2000f8e0207 */
[----:B------:R-:W-:Y:S01]  /*0ac0*/  LEA R10, P2, R6, UR14, 0x2 ;  /* 0x0000000e060a7c11 */ /* 0x000fe2000f8410ff */
[----:B------:R-:W-:Y:S01]  /*0ad0*/  IMAD R9, R11, UR7, R13 ;  /* 0x000000070b097c24 */ /* 0x000fe2000f8e020d */
[----:B------:R-:W-:Y:S02]  /*0ae0*/  LEA.HI.X R5, R8, UR13, R5, 0x2, P1 ;  /* 0x0000000d08057c11 */ /* 0x000fe400088f1405 */
[----:B------:R-:W-:Y:S02]  /*0af0*/  LEA R8, P1, R12, UR14, 0x2 ;  /* 0x0000000e0c087c11 */ /* 0x000fe4000f8210ff */
[----:B------:R-:W-:Y:S01]  /*0b00*/  LEA.HI.X R11, R6, UR15, R7, 0x2, P2 ;  /* 0x0000000f060b7c11 */ /* 0x000fe200090f1407 */
[----:B------:R-:W2:Y:S01]  /*0b10*/  LDG.E R0, desc[UR4][R4.64+0x4] ;  /* 0x0000040404007981 */ /* 0x000ea2000c1e1900 */
[----:B------:R-:W-:-:S03]  /*0b20*/  LEA.HI.X R9, R12, UR15, R9, 0x2, P1 ;  /* 0x0000000f0c097c11 */ /* 0x000fc600088f1409 */
[----:B------:R-:W3:Y:S04]  /*0b30*/  LDG.E R10, desc[UR4][R10.64] ;  /* 0x000000040a0a7981 */ /* 0x000ee8000c1e1900 */
[----:B------:R-:W3:Y:S04]  /*0b40*/  LDG.E R7, desc[UR4][R4.64] ;  /* 0x0000000404077981 */ /* 0x000ee8000c1e1900 */
[----:B------:R-:W2:Y:S01]  /*0b50*/  LDG.E R8, desc[UR4][R8.64] ;  /* 0x0000000408087981 */ /* 0x000ea2000c1e1900 */
[----:B------:R-:W-:Y:S01]  /*0b60*/  IADD3 R18, PT, PT, R18, 0x2, RZ ;  /* 0x0000000212127810 */ /* 0x000fe20007ffe0ff */
[----:B---3--:R-:W-:-:S04]  /*0b70*/  FFMA R7, R7, R10, R24 ;  /* 0x0000000a07077223 */ /* 0x008fc80000000018 */
[----:B--2---:R-:W-:-:S07]  /*0b80*/  FFMA R24, R0, R8, R7 ;  /* 0x0000000800187223 */ /* 0x004fce0000000007 */
.L_x_10:
[----:B------:R-:W-:Y:S05]  /*0b90*/  BSYNC.RECONVERGENT B1 ;  /* 0x0000000000017941 */ /* 0x000fea0003800200 */
.L_x_9:
[----:B------:R-:W-:Y:S05]  /*0ba0*/  @P0 BRA `(.L_x_6) ;  /* 0x00000000003c0947 */ /* 0x000fea0003800000 */
[----:B------:R-:W0:Y:S01]  /*0bb0*/  LDCU.128 UR12, c[0x0][0x380] ;  /* 0x00007000ff0c77ac */ /* 0x000e220008000c00 */
[----:B------:R-:W-:Y:S01]  /*0bc0*/  IMAD.MOV.U32 R19, RZ, RZ, RZ ;  /* 0x000000ffff137224 */ /* 0x000fe200078e00ff */
[----:B------:R-:W-:Y:S01]  /*0bd0*/  MOV R8, R2 ;  /* 0x0000000200087202 */ /* 0x000fe20000000f00 */
[----:B------:R-:W-:Y:S02]  /*0be0*/  IMAD.MOV.U32 R9, RZ, RZ, R3 ;  /* 0x000000ffff097224 */ /* 0x000fe400078e0003 */
[----:B------:R-:W-:-:S04]  /*0bf0*/  IMAD.WIDE.U32 R4, R23, UR6, R18 ;  /* 0x0000000617047c25 */ /* 0x000fc8000f8e0012 */
[----:B------:R-:W-:-:S04]  /*0c00*/  IMAD.WIDE.U32 R8, R18, UR6, R8 ;  /* 0x0000000612087c25 */ /* 0x000fc8000f8e0008 */
[----:B------:R-:W-:Y:S02]  /*0c10*/  IMAD R7, R23, UR7, R5 ;  /* 0x0000000717077c24 */ /* 0x000fe4000f8e0205 */
[----:B------:R-:W-:Y:S01]  /*0c20*/  IMAD R5, R18, UR7, R9 ;  /* 0x0000000712057c24 */ /* 0x000fe2000f8e0209 */
[----:B0-----:R-:W-:Y:S02]  /*0c30*/  LEA R6, P0, R4, UR12, 0x2 ;  /* 0x0000000c04067c11 */ /* 0x001fe4000f8010ff */
[----:B------:R-:W-:Y:S02]  /*0c40*/  LEA R10, P1, R8, UR14, 0x2 ;  /* 0x0000000e080a7c11 */ /* 0x000fe4000f8210ff */
[----:B------:R-:W-:Y:S02]  /*0c50*/  LEA.HI.X R7, R4, UR13, R7, 0x2, P0 ;  /* 0x0000000d04077c11 */ /* 0x000fe400080f1407 */
[----:B------:R-:W-:-:S04]  /*0c60*/  LEA.HI.X R11, R8, UR15, R5, 0x2, P1 ;  /* 0x0000000f080b7c11 */ /* 0x000fc800088f1405 */
[----:B------:R-:W2:Y:S04]  /*0c70*/  LDG.E R7, desc[UR4][R6.64] ;  /* 0x0000000406077981 */ /* 0x000ea8000c1e1900 */
[----:B------:R-:W2:Y:S02]  /*0c80*/  LDG.E R10, desc[UR4][R10.64] ;  /* 0x000000040a0a7981 */ /* 0x000ea4000c1e1900 */
[----:B--2---:R-:W-:-:S07]  /*0c90*/  FFMA R24, R7, R10, R24 ;  /* 0x0000000a07187223 */ /* 0x004fce0000000018 */
.L_x_6:
[----:B------:R-:W-:Y:S05]  /*0ca0*/  BSYNC.RECONVERGENT B0 ;  /* 0x0000000000007941 */ /* 0x000fea0003800200 */
.L_x_5:
[----:B------:R-:W0:Y:S01]  /*0cb0*/  LDCU.64 UR12, c[0x0][0x390] ;  /* 0x00007200ff0c77ac */ /* 0x000e220008000a00 */
[----:B------:R-:W-:-:S04]  /*0cc0*/  IMAD.WIDE.U32 R2, R23, UR6, R2 ;  /* 0x0000000617027c25 */ /* 0x000fc8000f8e0002 */
[----:B------:R-:W-:Y:S01]  /*0cd0*/  IMAD R23, R23, UR7, R3 ;  /* 0x0000000717177c24 */ /* 0x000fe2000f8e0203 */
[----:B0-----:R-:W-:-:S04]  /*0ce0*/  LEA R4, P0, R2, UR12, 0x2 ;  /* 0x0000000c02047c11 */ /* 0x001fc8000f8010ff */
[----:B------:R-:W-:-:S05]  /*0cf0*/  LEA.HI.X R5, R2, UR13, R23, 0x2, P0 ;  /* 0x0000000d02057c11 */ /* 0x000fca00080f1417 */
[----:B------:R-:W-:Y:S01]  /*0d00*/  STG.E desc[UR4][R4.64], R24 ;  /* 0x0000001804007986 */ /* 0x000fe2000c101904 */
[----:B------:R-:W-:Y:S05]  /*0d10*/  EXIT ;  /* 0x000000000000794d */ /* 0x000fea0003800000 */
.L_x_0:
[----:B------:R-:W2:Y:S01]  /*0d20*/  LDCU.64 UR12, c[0x0][0x390] ;  /* 0x00007200ff0c77ac */ /* 0x000ea20008000a00 */
[----:B------:R-:W-:-:S04]  /*0d30*/  IMAD.WIDE.U32 R2, R23, UR6, R2 ;  /* 0x0000000617027c25 */ /* 0x000fc8000f8e0002 */
[----:B------:R-:W-:Y:S01]  /*0d40*/  IMAD R23, R23, UR7, R3 ;  /* 0x0000000717177c24 */ /* 0x000fe2000f8e0203 */
[----:B--2---:R-:W-:-:S04]  /*0d50*/  LEA R4, P0, R2, UR12, 0x2 ;  /* 0x0000000c02047c11 */ /* 0x004fc8000f8010ff */
[----:B------:R-:W-:-:S05]  /*0d60*/  LEA.HI.X R5, R2, UR13, R23, 0x2, P0 ;  /* 0x0000000d02057c11 */ /* 0x000fca00080f1417 */
[----:B0-----:R-:W-:Y:S01]  /*0d70*/  STG.E desc[UR4][R4.64], RZ ;  /* 0x000000ff04007986 */ /* 0x001fe2000c101904 */
[----:B-1----:R-:W-:Y:S05]  /*0d80*/  EXIT ;  /* 0x000000000000794d */ /* 0x002fea0003800000 */
.L_x_11:
[----:B------:R-:W-:-:S00]  /*0d90*/  BRA `(.L_x_11) ;  /* 0xfffffffc00fc7947 */ /* 0x000fc0000383ffff */
[----:B------:R-:W-:-:S00]  /*0da0*/  NOP ;  /* 0x0000000000007918 */ /* 0x000fc00000000000 */
        /* <DEDUP_REMOVED lines=13> */
.L_x_12:


//--------------------- .nv.shared.reserved.0     --------------------------
	.section	.nv.shared.reserved.0,"aw",@nobits
	.weak		__nv_reservedSMEM_offset_0_alias
	.size		__nv_reservedSMEM_offset_0_alias, 0, 64
	.other		__nv_reservedSMEM_offset_0_alias,@"STO_CUDA_RESERVED_SHARED STV_DEFAULT"
__nv_reservedSMEM_offset_0_alias:
	.zero		0
	.zero		64


//--------------------- .nv.constant0._Z19upper_tri_mm_kernelPKfS0_Pfm --------------------------
	.section	.nv.constant0._Z19upper_tri_mm_kernelPKfS0_Pfm,"a",@progbits
	.sectionflags	@""
	.align	4
.nv.constant0._Z19upper_tri_mm_kernelPKfS0_Pfm:
	.zero		928


//--------------------- SYMBOLS --------------------------

	.type		.nv.reservedSmem.offset0,@object
	.size		.nv.reservedSmem.offset0,0x4
